	.headerflags	@"EF_CUDA_TEXMODE_UNIFIED EF_CUDA_64BIT_ADDRESS EF_CUDA_ACCELERATORS EF_CUDA_SM90 EF_CUDA_VIRTUAL_SM(EF_CUDA_SM90)"
	.elftype	@"ET_EXEC"


//--------------------- .nv.info                  --------------------------
	.section	.nv.info,"",@"SHT_CUDA_INFO"
	.align	4


	//----- nvinfo : EIATTR_REGCOUNT
	.align		4
        /*0000*/ 	.byte	0x04, 0x2f
        /*0002*/ 	.short	(.L_3 - .L_2)
	.align		4
.L_2:
        /*0004*/ 	.word	index@(triton_poi_fused__native_batch_norm_legit_no_training_convolution_4)
        /*0008*/ 	.word	0x00000013


	//----- nvinfo : EIATTR_MIN_STACK_SIZE
	.align		4
.L_3:
        /*000c*/ 	.byte	0x04, 0x12
        /*000e*/ 	.short	(.L_5 - .L_4)
	.align		4
.L_4:
        /*0010*/ 	.word	index@(triton_poi_fused__native_batch_norm_legit_no_training_convolution_4)
        /*0014*/ 	.word	0x00000000


	//----- nvinfo : EIATTR_FRAME_SIZE
	.align		4
.L_5:
        /*0018*/ 	.byte	0x04, 0x11
        /*001a*/ 	.short	(.L_7 - .L_6)
	.align		4
.L_6:
        /*001c*/ 	.word	index@(triton_poi_fused__native_batch_norm_legit_no_training_convolution_4)
        /*0020*/ 	.word	0x00000000


	//----- nvinfo : EIATTR_MIN_STACK_SIZE
	.align		4
.L_7:
        /*0024*/ 	.byte	0x04, 0x12
        /*0026*/ 	.short	(.L_9 - .L_8)
	.align		4
.L_8:
        /*0028*/ 	.word	index@(triton_poi_fused__native_batch_norm_legit_no_training_convolution_4)
        /*002c*/ 	.word	0x00000000
.L_9:


//--------------------- .nv.info.triton_poi_fused__native_batch_norm_legit_no_training_convolution_4 --------------------------
	.section	.nv.info.triton_poi_fused__native_batch_norm_legit_no_training_convolution_4,"",@"SHT_CUDA_INFO"
	.sectionflags	@""
	.align	4


	//----- nvinfo : EIATTR_CUDA_API_VERSION
	.align		4
        /*0000*/ 	.byte	0x04, 0x37
        /*0002*/ 	.short	(.L_11 - .L_10)
.L_10:
        /*0004*/ 	.word	0x0000007c


	//----- nvinfo : EIATTR_KPARAM_INFO
	.align		4
.L_11:
        /*0008*/ 	.byte	0x04, 0x17
        /*000a*/ 	.short	(.L_13 - .L_12)
.L_12:
        /*000c*/ 	.word	0x00000000
        /*0010*/ 	.short	0x0007
        /*0012*/ 	.short	0x0038
        /*0014*/ 	.byte	0x00, 0xf0, 0x11, 0x00


	//----- nvinfo : EIATTR_KPARAM_INFO
	.align		4
.L_13:
        /*0018*/ 	.byte	0x04, 0x17
        /*001a*/ 	.short	(.L_15 - .L_14)
.L_14:
        /*001c*/ 	.word	0x00000000
        /*0020*/ 	.short	0x0006
        /*0022*/ 	.short	0x0030
        /*0024*/ 	.byte	0x00, 0xf4, 0x21, 0x00


	//----- nvinfo : EIATTR_KPARAM_INFO
	.align		4
.L_15:
        /*0028*/ 	.byte	0x04, 0x17
        /*002a*/ 	.short	(.L_17 - .L_16)
.L_16:
        /*002c*/ 	.word	0x00000000
        /*0030*/ 	.short	0x0005
        /*0032*/ 	.short	0x0028
        /*0034*/ 	.byte	0x00, 0xf4, 0x21, 0x00


	//----- nvinfo : EIATTR_KPARAM_INFO
	.align		4
.L_17:
        /*0038*/ 	.byte	0x04, 0x17
        /*003a*/ 	.short	(.L_19 - .L_18)
.L_18:
        /*003c*/ 	.word	0x00000000
        /*0040*/ 	.short	0x0004
        /*0042*/ 	.short	0x0020
        /*0044*/ 	.byte	0x00, 0xf4, 0x21, 0x00


	//----- nvinfo : EIATTR_KPARAM_INFO
	.align		4
.L_19:
        /*0048*/ 	.byte	0x04, 0x17
        /*004a*/ 	.short	(.L_21 - .L_20)
.L_20:
        /*004c*/ 	.word	0x00000000
        /*0050*/ 	.short	0x0003
        /*0052*/ 	.short	0x0018
        /*0054*/ 	.byte	0x00, 0xf4, 0x21, 0x00


	//----- nvinfo : EIATTR_KPARAM_INFO
	.align		4
.L_21:
        /*0058*/ 	.byte	0x04, 0x17
        /*005a*/ 	.short	(.L_23 - .L_22)
.L_22:
        /*005c*/ 	.word	0x00000000
        /*0060*/ 	.short	0x0002
        /*0062*/ 	.short	0x0010
        /*0064*/ 	.byte	0x00, 0xf4, 0x21, 0x00


	//----- nvinfo : EIATTR_KPARAM_INFO
	.align		4
.L_23:
        /*0068*/ 	.byte	0x04, 0x17
        /*006a*/ 	.short	(.L_25 - .L_24)
.L_24:
        /*006c*/ 	.word	0x00000000
        /*0070*/ 	.short	0x0001
        /*0072*/ 	.short	0x0008
        /*0074*/ 	.byte	0x00, 0xf4, 0x21, 0x00


	//----- nvinfo : EIATTR_KPARAM_INFO
	.align		4
.L_25:
        /*0078*/ 	.byte	0x04, 0x17
        /*007a*/ 	.short	(.L_27 - .L_26)
.L_26:
        /*007c*/ 	.word	0x00000000
        /*0080*/ 	.short	0x0000
        /*0082*/ 	.short	0x0000
        /*0084*/ 	.byte	0x00, 0xf4, 0x21, 0x00


	//----- nvinfo : EIATTR_SPARSE_MMA_MASK
	.align		4
.L_27:
        /*0088*/ 	.byte	0x03, 0x50
        /*008a*/ 	.short	0x0000


	//----- nvinfo : EIATTR_MAXREG_COUNT
	.align		4
        /*008c*/ 	.byte	0x03, 0x1b
        /*008e*/ 	.short	0x00ff


	//----- nvinfo : EIATTR_EXIT_INSTR_OFFSETS
	.align		4
        /*0090*/ 	.byte	0x04, 0x1c
        /*0092*/ 	.short	(.L_29 - .L_28)


	//   ....[0]....
.L_28:
        /*0094*/ 	.word	0x00000330


	//----- nvinfo : EIATTR_REQNTID
	.align		4
.L_29:
        /*0098*/ 	.byte	0x04, 0x10
        /*009a*/ 	.short	(.L_31 - .L_30)
.L_30:
        /*009c*/ 	.word	0x00000080
        /*00a0*/ 	.word	0x00000001
        /*00a4*/ 	.word	0x00000001


	//----- nvinfo : EIATTR_CBANK_PARAM_SIZE
	.align		4
.L_31:
        /*00a8*/ 	.byte	0x03, 0x19
        /*00aa*/ 	.short	0x003c


	//----- nvinfo : EIATTR_PARAM_CBANK
	.align		4
        /*00ac*/ 	.byte	0x04, 0x0a
        /*00ae*/ 	.short	(.L_33 - .L_32)
	.align		4
.L_32:
        /*00b0*/ 	.word	index@(.nv.constant0.triton_poi_fused__native_batch_norm_legit_no_training_convolution_4)
        /*00b4*/ 	.short	0x0210
        /*00b6*/ 	.short	0x003c


	//----- nvinfo : EIATTR_SW_WAR
	.align		4
.L_33:
        /*00b8*/ 	.byte	0x04, 0x36
        /*00ba*/ 	.short	(.L_35 - .L_34)
.L_34:
        /*00bc*/ 	.word	0x00000008
.L_35:


//--------------------- .nv.callgraph             --------------------------
	.section	.nv.callgraph,"",@"SHT_CUDA_CALLGRAPH"
	.align	4
	.sectionentsize	8
	.align		4
        /*0000*/ 	.word	0x00000000
	.align		4
        /*0004*/ 	.word	0xffffffff
	.align		4
        /*0008*/ 	.word	0x00000000
	.align		4
        /*000c*/ 	.word	0xfffffffe
	.align		4
        /*0010*/ 	.word	0x00000000
	.align		4
        /*0014*/ 	.word	0xfffffffd
	.align		4
        /*0018*/ 	.word	0x00000000
	.align		4
        /*001c*/ 	.word	0xfffffffc


//--------------------- .nv.constant4             --------------------------
	.section	.nv.constant4,"a",@progbits
	.align	8
	.align		8
.nv.constant4:
        /*0000*/ 	.dword	_$_str
	.align		8
        /*0008*/ 	.dword	_$_str_$_2


//--------------------- .text.triton_poi_fused__native_batch_norm_legit_no_training_convolution_4 --------------------------
	.section	.text.triton_poi_fused__native_batch_norm_legit_no_training_convolution_4,"ax",@progbits
	.align	128
        .global         triton_poi_fused__native_batch_norm_legit_no_training_convolution_4
        .type           triton_poi_fused__native_batch_norm_legit_no_training_convolution_4,@function
        .size           triton_poi_fused__native_batch_norm_legit_no_training_convolution_4,(.L_x_1 - triton_poi_fused__native_batch_norm_legit_no_training_convolution_4)
        .other          triton_poi_fused__native_batch_norm_legit_no_training_convolution_4,@"STO_CUDA_ENTRY STV_DEFAULT"
triton_poi_fused__native_batch_norm_legit_no_training_convolution_4:
.text.triton_poi_fused__native_batch_norm_legit_no_training_convolution_4:
[----:B------:R-:W-:Y:S01]  /*0000*/  LDC R1, c[0x0][0x28] ;  /* 0x00000a00ff017b82 */ /* 0x000fe20000000800 */
[----:B------:R-:W1:Y:S07]  /*0010*/  S2R R0, SR_TID.X ;  /* 0x0000000000007919 */ /* 0x000e6e0000002100 */
[----:B------:R-:W2:Y:S01]  /*0020*/  LDC.64 R10, c[0x0][0x228] ;  /* 0x00008a00ff0a7b82 */ /* 0x000ea20000000a00 */
[----:B------:R-:W-:Y:S01]  /*0030*/  ULDC.64 UR4, c[0x0][0x208] ;  /* 0x0000820000047ab9 */ /* 0x000fe20000000a00 */
[----:B------:R-:W3:Y:S06]  /*0040*/  S2R R3, SR_CTAID.X ;  /* 0x0000000000037919 */ /* 0x000eec0000002500 */
[----:B------:R-:W4:Y:S08]  /*0050*/  LDC.64 R6, c[0x0][0x218] ;  /* 0x00008600ff067b82 */ /* 0x000f300000000a00 */
[----:B------:R-:W5:Y:S08]  /*0060*/  LDC.64 R8, c[0x0][0x220] ;  /* 0x00008800ff087b82 */ /* 0x000f700000000a00 */
[----:B------:R-:W5:Y:S01]  /*0070*/  LDC.64 R12, c[0x0][0x230] ;  /* 0x00008c00ff0c7b82 */ /* 0x000f620000000a00 */
[----:B-1----:R-:W-:-:S07]  /*0080*/  LOP3.LUT R0, R0, 0x7f, RZ, 0xc0, !PT ;  /* 0x0000007f00007812 */ /* 0x002fce00078ec0ff */
[----:B------:R-:W1:Y:S01]  /*0090*/  LDC.64 R4, c[0x0][0x238] ;  /* 0x00008e00ff047b82 */ /* 0x000e620000000a00 */
[----:B---3--:R-:W-:Y:S02]  /*00a0*/  SHF.R.S32.HI R2, RZ, 0x18, R3 ;  /* 0x00000018ff027819 */ /* 0x008fe40000011403 */
[----:B------:R-:W-:Y:S02]  /*00b0*/  LEA R0, R3, R0, 0x7 ;  /* 0x0000000003007211 */ /* 0x000fe400078e38ff */
[----:B------:R-:W-:-:S04]  /*00c0*/  SGXT R3, R2, 0x1 ;  /* 0x000000010203781a */ /* 0x000fc80000000200 */
[----:B------:R-:W-:-:S04]  /*00d0*/  LEA.HI R3, R3, R0, RZ, 0x4 ;  /* 0x0000000003037211 */ /* 0x000fc800078f20ff */
[--C-:B------:R-:W-:Y:S02]  /*00e0*/  SHF.R.S32.HI R2, RZ, 0x4, R3.reuse ;  /* 0x00000004ff027819 */ /* 0x100fe40000011403 */
[----:B------:R-:W-:-:S04]  /*00f0*/  SHF.R.S32.HI R3, RZ, 0x1f, R3 ;  /* 0x0000001fff037819 */ /* 0x000fc80000011403 */
[----:B------:R-:W-:-:S04]  /*0100*/  LEA.HI R3, R3, R2, RZ, 0x6 ;  /* 0x0000000203037211 */ /* 0x000fc800078f30ff */
[----:B------:R-:W-:-:S04]  /*0110*/  LOP3.LUT R3, R3, 0xffffffc0, RZ, 0xc0, !PT ;  /* 0xffffffc003037812 */ /* 0x000fc800078ec0ff */
[----:B------:R-:W-:Y:S02]  /*0120*/  IADD3 R15, R2, -R3, RZ ;  /* 0x80000003020f7210 */ /* 0x000fe40007ffe0ff */
[----:B------:R-:W3:Y:S03]  /*0130*/  LDC.64 R2, c[0x0][0x210] ;  /* 0x00008400ff027b82 */ /* 0x000ee60000000a00 */
[----:B--2---:R-:W-:-:S05]  /*0140*/  IMAD.WIDE R10, R15, 0x4, R10 ;  /* 0x000000040f0a7825 */ /* 0x004fca00078e020a */
[----:B------:R2:W2:Y:S01]  /*0150*/  LDG.E.EL R16, desc[UR4][R10.64] ;  /* 0x000000040a107981 */ /* 0x0004a2000c2e1900 */
[----:B----4-:R-:W-:-:S04]  /*0160*/  IMAD.WIDE R6, R15, 0x4, R6 ;  /* 0x000000040f067825 */ /* 0x010fc800078e0206 */
[C---:B-----5:R-:W-:Y:S02]  /*0170*/  IMAD.WIDE R8, R15.reuse, 0x4, R8 ;  /* 0x000000040f087825 */ /* 0x060fe400078e0208 */
[----:B------:R4:W5:Y:S02]  /*0180*/  LDG.E.EL R7, desc[UR4][R6.64] ;  /* 0x0000000406077981 */ /* 0x000964000c2e1900 */
[----:B---3--:R-:W-:Y:S02]  /*0190*/  IMAD.WIDE R2, R0, 0x4, R2 ;  /* 0x0000000400027825 */ /* 0x008fe400078e0202 */
[----:B------:R-:W3:Y:S04]  /*01a0*/  LDG.E.EL R8, desc[UR4][R8.64] ;  /* 0x0000000408087981 */ /* 0x000ee8000c2e1900 */
[----:B------:R-:W5:Y:S01]  /*01b0*/  LDG.E R14, desc[UR4][R2.64] ;  /* 0x00000004020e7981 */ /* 0x000f62000c1e1900 */
[----:B0-2---:R-:W-:-:S04]  /*01c0*/  IMAD.WIDE R10, R15, 0x4, R12 ;  /* 0x000000040f0a7825 */ /* 0x005fc800078e020c */
[----:B-1----:R-:W-:Y:S02]  /*01d0*/  IMAD.WIDE R12, R15, 0x4, R4 ;  /* 0x000000040f0c7825 */ /* 0x002fe400078e0204 */
[----:B------:R-:W2:Y:S01]  /*01e0*/  LDG.E.EL R10, desc[UR4][R10.64] ;  /* 0x000000040a0a7981 */ /* 0x000ea2000c2e1900 */
[----:B----4-:R-:W-:Y:S01]  /*01f0*/  HFMA2.MMA R6, -RZ, RZ, 1.625, 0 ;  /* 0x3e800000ff067435 */ /* 0x010fe200000001ff */
[----:B------:R-:W0:Y:S02]  /*0200*/  LDC.64 R4, c[0x0][0x240] ;  /* 0x00009000ff047b82 */ /* 0x000e240000000a00 */
[----:B------:R-:W2:Y:S01]  /*0210*/  LDG.E.EL R13, desc[UR4][R12.64] ;  /* 0x000000040c0d7981 */ /* 0x000ea2000c2e1900 */
[----:B0-----:R-:W-:-:S04]  /*0220*/  IMAD.WIDE R4, R0, 0x4, R4 ;  /* 0x0000000400047825 */ /* 0x001fc800078e0204 */
[----:B------:R-:W-:-:S04]  /*0230*/  FADD R16, R16, 9.9999997473787516356e-06 ;  /* 0x3727c5ac10107421 */ /* 0x000fc80000000000 */
[----:B------:R-:W0:Y:S02]  /*0240*/  MUFU.SQRT R15, R16 ;  /* 0x00000010000f7308 */ /* 0x000e240000002000 */
[C---:B0-----:R-:W-:Y:S02]  /*0250*/  FSETP.GT.AND P0, PT, R15.reuse, 8.50705917302346158658e+37, PT ;  /* 0x7e8000000f00780b */ /* 0x041fe40003f04000 */
[----:B------:R-:W-:-:S11]  /*0260*/  FSETP.GEU.AND P1, PT, R15, 1.175494350822287508e-38, PT ;  /* 0x008000000f00780b */ /* 0x000fd60003f2e000 */
[----:B------:R-:W-:-:S04]  /*0270*/  @P0 FMUL R15, R15, 0.25 ;  /* 0x3e8000000f0f0820 */ /* 0x000fc80000400000 */
[----:B------:R-:W-:-:S06]  /*0280*/  @!P1 FMUL R15, R15, 16777216 ;  /* 0x4b8000000f0f9820 */ /* 0x000fcc0000400000 */
[----:B------:R-:W0:Y:S01]  /*0290*/  MUFU.RCP R15, R15 ;  /* 0x0000000f000f7308 */ /* 0x000e220000001000 */
[----:B------:R-:W-:Y:S01]  /*02a0*/  FSEL R6, R6, 1, P0 ;  /* 0x3f80000006067808 */ /* 0x000fe20000000000 */
[----:B-----5:R-:W-:-:S04]  /*02b0*/  FADD R7, R14, R7 ;  /* 0x000000070e077221 */ /* 0x020fc80000000000 */
[----:B------:R-:W-:Y:S01]  /*02c0*/  @!P1 FMUL R6, R6, 16777216 ;  /* 0x4b80000006069820 */ /* 0x000fe20000400000 */
[----:B---3--:R-:W-:-:S03]  /*02d0*/  FADD R8, -R8, R7 ;  /* 0x0000000708087221 */ /* 0x008fc60000000100 */
[----:B0-----:R-:W-:-:S04]  /*02e0*/  FMUL R9, R15, R6 ;  /* 0x000000060f097220 */ /* 0x001fc80000400000 */
[----:B------:R-:W-:-:S04]  /*02f0*/  FMUL R8, R8, R9 ;  /* 0x0000000908087220 */ /* 0x000fc80000400000 */
[----:B--2---:R-:W-:Y:S01]  /*0300*/  FFMA R13, R10, R8, R13 ;  /* 0x000000080a0d7223 */ /* 0x004fe2000000000d */
[----:B------:R-:W-:Y:S04]  /*0310*/  STG.E desc[UR4][R2.64], R7 ;  /* 0x0000000702007986 */ /* 0x000fe8000c101904 */
[----:B------:R-:W-:Y:S01]  /*0320*/  STG.E desc[UR4][R4.64], R13 ;  /* 0x0000000d04007986 */ /* 0x000fe2000c101904 */
[----:B------:R-:W-:Y:S05]  /*0330*/  EXIT ;  /* 0x000000000000794d */ /* 0x000fea0003800000 */
.L_x_0:
[----:B------:R-:W-:-:S00]  /*0340*/  BRA `(.L_x_0) ;  /* 0xfffffffc00fc7947 */ /* 0x000fc0000383ffff */
[----:B------:R-:W-:-:S00]  /*0350*/  NOP ;  /* 0x0000000000007918 */ /* 0x000fc00000000000 */
        /* <DEDUP_REMOVED lines=10> */
.L_x_1:


//--------------------- .nv.global.init           --------------------------
	.section	.nv.global.init,"aw",@progbits
.nv.global.init:
	.type		_$_str,@object
	.size		_$_str,(_$_str_$_2 - _$_str)
_$_str:
        /*0000*/ 	.byte	0x5f, 0x5f, 0x43, 0x55, 0x44, 0x41, 0x5f, 0x46, 0x54, 0x5a, 0x00
	.type		_$_str_$_2,@object
	.size		_$_str_$_2,(.L_1 - _$_str_$_2)
_$_str_$_2:
        /*000b*/ 	.byte	0x5f, 0x5f, 0x43, 0x55, 0x44, 0x41, 0x5f, 0x50, 0x52, 0x45, 0x43, 0x5f, 0x53, 0x51, 0x52, 0x54
        /*001b*/ 	.byte	0x00
.L_1:


//--------------------- .nv.constant0.triton_poi_fused__native_batch_norm_legit_no_training_convolution_4 --------------------------
	.section	.nv.constant0.triton_poi_fused__native_batch_norm_legit_no_training_convolution_4,"a",@progbits
	.sectionflags	@""
	.align	4
.nv.constant0.triton_poi_fused__native_batch_norm_legit_no_training_convolution_4:
	.zero		588
